//
// Generated by NVIDIA NVVM Compiler
//
// Compiler Build ID: CL-36424714
// Cuda compilation tools, release 13.0, V13.0.88
// Based on NVVM 20.0.0
//

.version 9.0
.target sm_100
.address_size 64

	// .globl	my_kernel_kernel0
// _ZZ17my_kernel_kernel0E20placeholder_d_shared has been demoted
// _ZZ17my_kernel_kernel0E18placeholder_shared has been demoted

.visible .entry my_kernel_kernel0(
	.param .u64 .ptr .align 1 my_kernel_kernel0_param_0,
	.param .u64 .ptr .align 1 my_kernel_kernel0_param_1,
	.param .u64 .ptr .align 1 my_kernel_kernel0_param_2
)
{
	.reg .pred 	%p<45>;
	.reg .b32 	%r<21>;
	.reg .b32 	%f<138>;
	.reg .b64 	%rd<15>;
	// demoted variable
	.shared .align 4 .b8 _ZZ17my_kernel_kernel0E20placeholder_d_shared[64];
	// demoted variable
	.shared .align 4 .b8 _ZZ17my_kernel_kernel0E18placeholder_shared[768];
	ld.param.u64 	%rd7, [my_kernel_kernel0_param_0];
	ld.param.u64 	%rd8, [my_kernel_kernel0_param_1];
	ld.param.u64 	%rd6, [my_kernel_kernel0_param_2];
	cvta.to.global.u64 	%rd9, %rd7;
	cvta.to.global.u64 	%rd1, %rd8;
	mov.u32 	%r1, %tid.x;
	mul.lo.s32 	%r10, %r1, 10;
	mov.u32 	%r11, %ctaid.x;
	mad.lo.s32 	%r12, %r11, 96, %r10;
	mul.lo.s32 	%r13, %r1, 1000;
	setp.lt.u32 	%p11, %r1, 10;
	setp.lt.u32 	%p12, %r12, 36864;
	and.pred  	%p1, %p11, %p12;
	mov.u32 	%r14, _ZZ17my_kernel_kernel0E18placeholder_shared;
	mad.lo.s32 	%r3, %r1, 80, %r14;
	mad.lo.s32 	%r19, %r11, 9600, %r13;
	add.s64 	%rd14, %rd9, 1600;
	mov.b32 	%r20, 0;
	mov.f32 	%f122, 0f00000000;
	not.pred 	%p14, %p1;
	mov.f32 	%f123, %f122;
	mov.f32 	%f124, %f122;
	mov.f32 	%f125, %f122;
	mov.f32 	%f126, %f122;
	mov.f32 	%f127, %f122;
	mov.f32 	%f128, %f122;
	mov.f32 	%f129, %f122;
	mov.f32 	%f130, %f122;
	mov.f32 	%f131, %f122;
	mov.f32 	%f132, %f122;
	mov.f32 	%f133, %f122;
	mov.f32 	%f134, %f122;
	mov.f32 	%f135, %f122;
	mov.f32 	%f136, %f122;
	mov.f32 	%f137, %f122;
$L__BB0_1:
	setp.ne.s32 	%p13, %r1, 0;
	bar.sync 	0;
	@%p13 bra 	$L__BB0_3;
	ld.global.nc.f32 	%f34, [%rd14+-1600];
	st.shared.f32 	[_ZZ17my_kernel_kernel0E20placeholder_d_shared], %f34;
	ld.global.nc.f32 	%f35, [%rd14+-1596];
	st.shared.f32 	[_ZZ17my_kernel_kernel0E20placeholder_d_shared+4], %f35;
	ld.global.nc.f32 	%f36, [%rd14+-1200];
	st.shared.f32 	[_ZZ17my_kernel_kernel0E20placeholder_d_shared+8], %f36;
	ld.global.nc.f32 	%f37, [%rd14+-1196];
	st.shared.f32 	[_ZZ17my_kernel_kernel0E20placeholder_d_shared+12], %f37;
	ld.global.nc.f32 	%f38, [%rd14+-800];
	st.shared.f32 	[_ZZ17my_kernel_kernel0E20placeholder_d_shared+16], %f38;
	ld.global.nc.f32 	%f39, [%rd14+-796];
	st.shared.f32 	[_ZZ17my_kernel_kernel0E20placeholder_d_shared+20], %f39;
	ld.global.nc.f32 	%f40, [%rd14+-400];
	st.shared.f32 	[_ZZ17my_kernel_kernel0E20placeholder_d_shared+24], %f40;
	ld.global.nc.f32 	%f41, [%rd14+-396];
	st.shared.f32 	[_ZZ17my_kernel_kernel0E20placeholder_d_shared+28], %f41;
	ld.global.nc.f32 	%f42, [%rd14];
	st.shared.f32 	[_ZZ17my_kernel_kernel0E20placeholder_d_shared+32], %f42;
	ld.global.nc.f32 	%f43, [%rd14+4];
	st.shared.f32 	[_ZZ17my_kernel_kernel0E20placeholder_d_shared+36], %f43;
	ld.global.nc.f32 	%f44, [%rd14+400];
	st.shared.f32 	[_ZZ17my_kernel_kernel0E20placeholder_d_shared+40], %f44;
	ld.global.nc.f32 	%f45, [%rd14+404];
	st.shared.f32 	[_ZZ17my_kernel_kernel0E20placeholder_d_shared+44], %f45;
	ld.global.nc.f32 	%f46, [%rd14+800];
	st.shared.f32 	[_ZZ17my_kernel_kernel0E20placeholder_d_shared+48], %f46;
	ld.global.nc.f32 	%f47, [%rd14+804];
	st.shared.f32 	[_ZZ17my_kernel_kernel0E20placeholder_d_shared+52], %f47;
	ld.global.nc.f32 	%f48, [%rd14+1200];
	st.shared.f32 	[_ZZ17my_kernel_kernel0E20placeholder_d_shared+56], %f48;
	ld.global.nc.f32 	%f49, [%rd14+1204];
	st.shared.f32 	[_ZZ17my_kernel_kernel0E20placeholder_d_shared+60], %f49;
$L__BB0_3:
	mul.wide.u32 	%rd10, %r19, 4;
	add.s64 	%rd4, %rd1, %rd10;
	@%p14 bra 	$L__BB0_5;
	ld.global.nc.f32 	%f50, [%rd4];
	st.shared.f32 	[%r3], %f50;
$L__BB0_5:
	@%p14 bra 	$L__BB0_7;
	ld.global.nc.f32 	%f51, [%rd4+4];
	st.shared.f32 	[%r3+4], %f51;
$L__BB0_7:
	setp.lt.u32 	%p16, %r12, 36863;
	and.pred  	%p2, %p11, %p16;
	not.pred 	%p18, %p2;
	@%p18 bra 	$L__BB0_9;
	ld.global.nc.f32 	%f52, [%rd4+400];
	st.shared.f32 	[%r3+8], %f52;
$L__BB0_9:
	@%p18 bra 	$L__BB0_11;
	ld.global.nc.f32 	%f53, [%rd4+404];
	st.shared.f32 	[%r3+12], %f53;
$L__BB0_11:
	setp.lt.u32 	%p20, %r12, 36862;
	and.pred  	%p3, %p11, %p20;
	not.pred 	%p22, %p3;
	@%p22 bra 	$L__BB0_13;
	ld.global.nc.f32 	%f54, [%rd4+800];
	st.shared.f32 	[%r3+16], %f54;
$L__BB0_13:
	@%p22 bra 	$L__BB0_15;
	ld.global.nc.f32 	%f55, [%rd4+804];
	st.shared.f32 	[%r3+20], %f55;
$L__BB0_15:
	setp.lt.u32 	%p24, %r12, 36861;
	and.pred  	%p4, %p11, %p24;
	not.pred 	%p26, %p4;
	@%p26 bra 	$L__BB0_17;
	ld.global.nc.f32 	%f56, [%rd4+1200];
	st.shared.f32 	[%r3+24], %f56;
$L__BB0_17:
	@%p26 bra 	$L__BB0_19;
	ld.global.nc.f32 	%f57, [%rd4+1204];
	st.shared.f32 	[%r3+28], %f57;
$L__BB0_19:
	setp.lt.u32 	%p28, %r12, 36860;
	and.pred  	%p5, %p11, %p28;
	not.pred 	%p30, %p5;
	@%p30 bra 	$L__BB0_21;
	ld.global.nc.f32 	%f58, [%rd4+1600];
	st.shared.f32 	[%r3+32], %f58;
$L__BB0_21:
	@%p30 bra 	$L__BB0_23;
	ld.global.nc.f32 	%f59, [%rd4+1604];
	st.shared.f32 	[%r3+36], %f59;
$L__BB0_23:
	setp.lt.u32 	%p32, %r12, 36859;
	and.pred  	%p6, %p11, %p32;
	not.pred 	%p34, %p6;
	@%p34 bra 	$L__BB0_25;
	ld.global.nc.f32 	%f60, [%rd4+2000];
	st.shared.f32 	[%r3+40], %f60;
$L__BB0_25:
	@%p34 bra 	$L__BB0_27;
	ld.global.nc.f32 	%f61, [%rd4+2004];
	st.shared.f32 	[%r3+44], %f61;
$L__BB0_27:
	setp.gt.u32 	%p36, %r12, 36857;
	setp.gt.u32 	%p37, %r1, 8;
	or.pred  	%p7, %p37, %p36;
	@%p7 bra 	$L__BB0_29;
	ld.global.nc.f32 	%f62, [%rd4+2400];
	st.shared.f32 	[%r3+48], %f62;
$L__BB0_29:
	@%p7 bra 	$L__BB0_31;
	ld.global.nc.f32 	%f63, [%rd4+2404];
	st.shared.f32 	[%r3+52], %f63;
$L__BB0_31:
	setp.gt.u32 	%p38, %r12, 36856;
	or.pred  	%p8, %p37, %p38;
	@%p8 bra 	$L__BB0_33;
	ld.global.nc.f32 	%f64, [%rd4+2800];
	st.shared.f32 	[%r3+56], %f64;
$L__BB0_33:
	@%p8 bra 	$L__BB0_35;
	ld.global.nc.f32 	%f65, [%rd4+2804];
	st.shared.f32 	[%r3+60], %f65;
$L__BB0_35:
	setp.gt.u32 	%p40, %r12, 36855;
	or.pred  	%p9, %p37, %p40;
	@%p9 bra 	$L__BB0_37;
	ld.global.nc.f32 	%f66, [%rd4+3200];
	st.shared.f32 	[%r3+64], %f66;
$L__BB0_37:
	@%p9 bra 	$L__BB0_39;
	ld.global.nc.f32 	%f67, [%rd4+3204];
	st.shared.f32 	[%r3+68], %f67;
$L__BB0_39:
	setp.gt.u32 	%p42, %r12, 36854;
	or.pred  	%p10, %p37, %p42;
	@%p10 bra 	$L__BB0_41;
	ld.global.nc.f32 	%f68, [%rd4+3600];
	st.shared.f32 	[%r3+72], %f68;
$L__BB0_41:
	@%p10 bra 	$L__BB0_43;
	ld.global.nc.f32 	%f69, [%rd4+3604];
	st.shared.f32 	[%r3+76], %f69;
$L__BB0_43:
	bar.sync 	0;
	ld.shared.f32 	%f70, [_ZZ17my_kernel_kernel0E20placeholder_d_shared];
	shl.b32 	%r15, %r1, 6;
	sub.s32 	%r16, %r3, %r15;
	ld.shared.f32 	%f71, [%r16];
	fma.rn.f32 	%f72, %f70, %f71, %f137;
	ld.shared.f32 	%f73, [%r16+8];
	fma.rn.f32 	%f74, %f70, %f73, %f136;
	ld.shared.f32 	%f75, [_ZZ17my_kernel_kernel0E20placeholder_d_shared+8];
	fma.rn.f32 	%f76, %f75, %f71, %f135;
	fma.rn.f32 	%f77, %f75, %f73, %f134;
	ld.shared.f32 	%f78, [_ZZ17my_kernel_kernel0E20placeholder_d_shared+16];
	fma.rn.f32 	%f79, %f78, %f71, %f133;
	fma.rn.f32 	%f80, %f78, %f73, %f132;
	ld.shared.f32 	%f81, [_ZZ17my_kernel_kernel0E20placeholder_d_shared+24];
	fma.rn.f32 	%f82, %f81, %f71, %f131;
	fma.rn.f32 	%f83, %f81, %f73, %f130;
	ld.shared.f32 	%f84, [_ZZ17my_kernel_kernel0E20placeholder_d_shared+32];
	fma.rn.f32 	%f85, %f84, %f71, %f129;
	fma.rn.f32 	%f86, %f84, %f73, %f128;
	ld.shared.f32 	%f87, [_ZZ17my_kernel_kernel0E20placeholder_d_shared+40];
	fma.rn.f32 	%f88, %f87, %f71, %f127;
	fma.rn.f32 	%f89, %f87, %f73, %f126;
	ld.shared.f32 	%f90, [_ZZ17my_kernel_kernel0E20placeholder_d_shared+48];
	fma.rn.f32 	%f91, %f90, %f71, %f125;
	fma.rn.f32 	%f92, %f90, %f73, %f124;
	ld.shared.f32 	%f93, [_ZZ17my_kernel_kernel0E20placeholder_d_shared+56];
	fma.rn.f32 	%f94, %f93, %f71, %f123;
	fma.rn.f32 	%f95, %f93, %f73, %f122;
	ld.shared.f32 	%f96, [_ZZ17my_kernel_kernel0E20placeholder_d_shared+4];
	ld.shared.f32 	%f97, [%r16+4];
	fma.rn.f32 	%f137, %f96, %f97, %f72;
	ld.shared.f32 	%f98, [%r16+12];
	fma.rn.f32 	%f136, %f96, %f98, %f74;
	ld.shared.f32 	%f99, [_ZZ17my_kernel_kernel0E20placeholder_d_shared+12];
	fma.rn.f32 	%f135, %f99, %f97, %f76;
	fma.rn.f32 	%f134, %f99, %f98, %f77;
	ld.shared.f32 	%f100, [_ZZ17my_kernel_kernel0E20placeholder_d_shared+20];
	fma.rn.f32 	%f133, %f100, %f97, %f79;
	fma.rn.f32 	%f132, %f100, %f98, %f80;
	ld.shared.f32 	%f101, [_ZZ17my_kernel_kernel0E20placeholder_d_shared+28];
	fma.rn.f32 	%f131, %f101, %f97, %f82;
	fma.rn.f32 	%f130, %f101, %f98, %f83;
	ld.shared.f32 	%f102, [_ZZ17my_kernel_kernel0E20placeholder_d_shared+36];
	fma.rn.f32 	%f129, %f102, %f97, %f85;
	fma.rn.f32 	%f128, %f102, %f98, %f86;
	ld.shared.f32 	%f103, [_ZZ17my_kernel_kernel0E20placeholder_d_shared+44];
	fma.rn.f32 	%f127, %f103, %f97, %f88;
	fma.rn.f32 	%f126, %f103, %f98, %f89;
	ld.shared.f32 	%f104, [_ZZ17my_kernel_kernel0E20placeholder_d_shared+52];
	fma.rn.f32 	%f125, %f104, %f97, %f91;
	fma.rn.f32 	%f124, %f104, %f98, %f92;
	ld.shared.f32 	%f105, [_ZZ17my_kernel_kernel0E20placeholder_d_shared+60];
	fma.rn.f32 	%f123, %f105, %f97, %f94;
	fma.rn.f32 	%f122, %f105, %f98, %f95;
	add.s32 	%r20, %r20, 1;
	add.s32 	%r19, %r19, 2;
	add.s64 	%rd14, %rd14, 8;
	setp.ne.s32 	%p44, %r20, 50;
	@%p44 bra 	$L__BB0_1;
	cvta.to.global.u64 	%rd11, %rd6;
	shl.b32 	%r17, %r1, 3;
	sub.s32 	%r18, %r12, %r17;
	max.f32 	%f106, %f137, 0f00000000;
	mul.wide.u32 	%rd12, %r18, 4;
	add.s64 	%rd13, %rd11, %rd12;
	st.global.f32 	[%rd13], %f106;
	max.f32 	%f107, %f136, 0f00000000;
	st.global.f32 	[%rd13+4], %f107;
	max.f32 	%f108, %f135, 0f00000000;
	st.global.f32 	[%rd13+147456], %f108;
	max.f32 	%f109, %f134, 0f00000000;
	st.global.f32 	[%rd13+147460], %f109;
	max.f32 	%f110, %f133, 0f00000000;
	st.global.f32 	[%rd13+294912], %f110;
	max.f32 	%f111, %f132, 0f00000000;
	st.global.f32 	[%rd13+294916], %f111;
	max.f32 	%f112, %f131, 0f00000000;
	st.global.f32 	[%rd13+442368], %f112;
	max.f32 	%f113, %f130, 0f00000000;
	st.global.f32 	[%rd13+442372], %f113;
	max.f32 	%f114, %f129, 0f00000000;
	st.global.f32 	[%rd13+589824], %f114;
	max.f32 	%f115, %f128, 0f00000000;
	st.global.f32 	[%rd13+589828], %f115;
	max.f32 	%f116, %f127, 0f00000000;
	st.global.f32 	[%rd13+737280], %f116;
	max.f32 	%f117, %f126, 0f00000000;
	st.global.f32 	[%rd13+737284], %f117;
	max.f32 	%f118, %f125, 0f00000000;
	st.global.f32 	[%rd13+884736], %f118;
	max.f32 	%f119, %f124, 0f00000000;
	st.global.f32 	[%rd13+884740], %f119;
	max.f32 	%f120, %f123, 0f00000000;
	st.global.f32 	[%rd13+1032192], %f120;
	max.f32 	%f121, %f122, 0f00000000;
	st.global.f32 	[%rd13+1032196], %f121;
	ret;

}


// ===== COMPILED SASS (sm_100) =====

	.target	sm_100

	.elftype	@"ET_EXEC"


//--------------------- .note.nv.tkinfo           --------------------------
	.section	.note.nv.tkinfo,"",@"SHT_NOTE"
	.sectionflags	@"SHF_NOTE_NV_TKINFO"
	.tkinfo
        /*0018*/ 	.word	0x00000002
        /*0030*/ 	.string	""
        /*0030*/ 	.string	"ptxas"
        /*0030*/ 	.string	"Cuda compilation tools, release 13.0, V13.0.88"
        /*0030*/ 	.string	"Build cuda_13.0.r13.0/compiler.36424714_0"
        /*0030*/ 	.string	"-arch sm_100 -m 64 "



//--------------------- .note.nv.cuinfo           --------------------------
	.section	.note.nv.cuinfo,"",@"SHT_NOTE"
	.sectionflags	@"SHF_NOTE_NV_CUINFO"
        /*0018*/ 	.short	0x0002
        /*001a*/ 	.short	0x0064
        /*001c*/ 	.short	0x0082
	.zero		2


//--------------------- .nv.info                  --------------------------
	.section	.nv.info,"",@"SHT_CUDA_INFO"
	.align	4


	//----- nvinfo : EIATTR_REGCOUNT
	.align		4
        /*0000*/ 	.byte	0x04, 0x2f
        /*0002*/ 	.short	(.L_1 - .L_0)
	.align		4
.L_0:
        /*0004*/ 	.word	index@(my_kernel_kernel0)
        /*0008*/ 	.word	0x00000028


	//----- nvinfo : EIATTR_FRAME_SIZE
	.align		4
.L_1:
        /*000c*/ 	.byte	0x04, 0x11
        /*000e*/ 	.short	(.L_3 - .L_2)
	.align		4
.L_2:
        /*0010*/ 	.word	index@(my_kernel_kernel0)
        /*0014*/ 	.word	0x00000000


	//----- nvinfo : EIATTR_MIN_STACK_SIZE
	.align		4
.L_3:
        /*0018*/ 	.byte	0x04, 0x12
        /*001a*/ 	.short	(.L_5 - .L_4)
	.align		4
.L_4:
        /*001c*/ 	.word	index@(my_kernel_kernel0)
        /*0020*/ 	.word	0x00000000
.L_5:


//--------------------- .nv.compat                --------------------------
	.section	.nv.compat,"",@"SHT_CUDA_COMPAT_INFO"
	.align	4
        /*0000*/ 	.byte	0x02, 0x09, 0x00, 0x00, 0x02, 0x02, 0x01, 0x00, 0x02, 0x05, 0x05, 0x00, 0x03, 0x07, 0x01, 0x01
        /*0010*/ 	.byte	0x02, 0x03, 0x00, 0x00, 0x02, 0x06, 0x01, 0x00, 0x04, 0x0b, 0x08, 0x00, 0x09, 0x00, 0x00, 0x00
        /*0020*/ 	.byte	0x00, 0x00, 0x00, 0x00


//--------------------- .nv.info.my_kernel_kernel0 --------------------------
	.section	.nv.info.my_kernel_kernel0,"",@"SHT_CUDA_INFO"
	.sectionflags	@""
	.align	4


	//----- nvinfo : EIATTR_CUDA_API_VERSION
	.align		4
        /*0000*/ 	.byte	0x04, 0x37
        /*0002*/ 	.short	(.L_7 - .L_6)
.L_6:
        /*0004*/ 	.word	0x00000082


	//----- nvinfo : EIATTR_KPARAM_INFO
	.align		4
.L_7:
        /*0008*/ 	.byte	0x04, 0x17
        /*000a*/ 	.short	(.L_9 - .L_8)
.L_8:
        /*000c*/ 	.word	0x00000000
        /*0010*/ 	.short	0x0002
        /*0012*/ 	.short	0x0010
        /*0014*/ 	.byte	0x00, 0xf5, 0x21, 0x00


	//----- nvinfo : EIATTR_KPARAM_INFO
	.align		4
.L_9:
        /*0018*/ 	.byte	0x04, 0x17
        /*001a*/ 	.short	(.L_11 - .L_10)
.L_10:
        /*001c*/ 	.word	0x00000000
        /*0020*/ 	.short	0x0001
        /*0022*/ 	.short	0x0008
        /*0024*/ 	.byte	0x00, 0xf5, 0x21, 0x00


	//----- nvinfo : EIATTR_KPARAM_INFO
	.align		4
.L_11:
        /*0028*/ 	.byte	0x04, 0x17
        /*002a*/ 	.short	(.L_13 - .L_12)
.L_12:
        /*002c*/ 	.word	0x00000000
        /*0030*/ 	.short	0x0000
        /*0032*/ 	.short	0x0000
        /*0034*/ 	.byte	0x00, 0xf5, 0x21, 0x00


	//----- nvinfo : EIATTR_SPARSE_MMA_MASK
	.align		4
.L_13:
        /*0038*/ 	.byte	0x03, 0x50
        /*003a*/ 	.short	0x0000


	//----- nvinfo : EIATTR_MAXREG_COUNT
	.align		4
        /*003c*/ 	.byte	0x03, 0x1b
        /*003e*/ 	.short	0x00ff


	//----- nvinfo : EIATTR_NUM_BARRIERS
	.align		4
        /*0040*/ 	.byte	0x02, 0x4c
        /*0042*/ 	.byte	0x01
	.zero		1


	//----- nvinfo : EIATTR_MERCURY_ISA_VERSION
	.align		4
        /*0044*/ 	.byte	0x03, 0x5f
        /*0046*/ 	.short	0x0101


	//----- nvinfo : EIATTR_VRC_CTA_INIT_COUNT
	.align		4
        /*0048*/ 	.byte	0x02, 0x4a
	.zero		1
	.zero		1


	//----- nvinfo : EIATTR_EXIT_INSTR_OFFSETS
	.align		4
        /*004c*/ 	.byte	0x04, 0x1c
        /*004e*/ 	.short	(.L_15 - .L_14)


	//   ....[0]....
.L_14:
        /*0050*/ 	.word	0x00000c00


	//----- nvinfo : EIATTR_CRS_STACK_SIZE
	.align		4
.L_15:
        /*0054*/ 	.byte	0x04, 0x1e
        /*0056*/ 	.short	(.L_17 - .L_16)
.L_16:
        /*0058*/ 	.word	0x00000000


	//----- nvinfo : EIATTR_CBANK_PARAM_SIZE
	.align		4
.L_17:
        /*005c*/ 	.byte	0x03, 0x19
        /*005e*/ 	.short	0x0018


	//----- nvinfo : EIATTR_PARAM_CBANK
	.align		4
        /*0060*/ 	.byte	0x04, 0x0a
        /*0062*/ 	.short	(.L_19 - .L_18)
	.align		4
.L_18:
        /*0064*/ 	.word	index@(.nv.constant0.my_kernel_kernel0)
        /*0068*/ 	.short	0x0380
        /*006a*/ 	.short	0x0018


	//----- nvinfo : EIATTR_SW_WAR
	.align		4
.L_19:
        /*006c*/ 	.byte	0x04, 0x36
        /*006e*/ 	.short	(.L_21 - .L_20)
.L_20:
        /*0070*/ 	.word	0x00000008
.L_21:


//--------------------- .nv.callgraph             --------------------------
	.section	.nv.callgraph,"",@"SHT_CUDA_CALLGRAPH"
	.align	4
	.sectionentsize	8
	.align		4
        /*0000*/ 	.word	0x00000000
	.align		4
        /*0004*/ 	.word	0xffffffff
	.align		4
        /*0008*/ 	.word	0x00000000
	.align		4
        /*000c*/ 	.word	0xfffffffe
	.align		4
        /*0010*/ 	.word	0x00000000
	.align		4
        /*0014*/ 	.word	0xfffffffd
	.align		4
        /*0018*/ 	.word	0x00000000
	.align		4
        /*001c*/ 	.word	0xfffffffc


//--------------------- .text.my_kernel_kernel0   --------------------------
	.section	.text.my_kernel_kernel0,"ax",@progbits
	.align	128
        .global         my_kernel_kernel0
        .type           my_kernel_kernel0,@function
        .size           my_kernel_kernel0,(.L_x_4 - my_kernel_kernel0)
        .other          my_kernel_kernel0,@"STO_CUDA_ENTRY STV_DEFAULT"
my_kernel_kernel0:
.text.my_kernel_kernel0:
[----:B------:R-:W-:Y:S01]  /*0000*/  LDC R1, c[0x0][0x37c] ;  /* 0x0000df00ff017b82 */ /* 0x000fe20000000800 */
[----:B------:R-:W0:Y:S01]  /*0010*/  S2R R33, SR_CgaCtaId ;  /* 0x0000000000217919 */ /* 0x000e220000008800 */
[----:B------:R-:W1:Y:S01]  /*0020*/  LDCU.64 UR4, c[0x0][0x380] ;  /* 0x00007000ff0477ac */ /* 0x000e620008000a00 */
[----:B------:R-:W-:Y:S02]  /*0030*/  MOV R0, 0x400 ;  /* 0x0000040000007802 */ /* 0x000fe40000000f00 */
[----:B------:R-:W-:Y:S01]  /*0040*/  CS2R R30, SRZ ;  /* 0x00000000001e7805 */ /* 0x000fe2000001ff00 */
[----:B------:R-:W2:Y:S01]  /*0050*/  S2R R2, SR_TID.X ;  /* 0x0000000000027919 */ /* 0x000ea20000002100 */
[----:B------:R-:W-:Y:S02]  /*0060*/  CS2R R28, SRZ ;  /* 0x00000000001c7805 */ /* 0x000fe4000001ff00 */
[----:B------:R-:W-:Y:S02]  /*0070*/  IADD3 R3, PT, PT, R0, 0x40, RZ ;  /* 0x0000004000037810 */ /* 0x000fe40007ffe0ff */
[----:B------:R-:W-:Y:S01]  /*0080*/  CS2R R26, SRZ ;  /* 0x00000000001a7805 */ /* 0x000fe2000001ff00 */
[----:B------:R-:W3:Y:S01]  /*0090*/  S2R R5, SR_CTAID.X ;  /* 0x0000000000057919 */ /* 0x000ee20000002500 */
[----:B------:R-:W-:-:S02]  /*00a0*/  CS2R R24, SRZ ;  /* 0x0000000000187805 */ /* 0x000fc4000001ff00 */
[----:B------:R-:W-:Y:S02]  /*00b0*/  CS2R R22, SRZ ;  /* 0x0000000000167805 */ /* 0x000fe4000001ff00 */
[----:B------:R-:W-:Y:S01]  /*00c0*/  CS2R R20, SRZ ;  /* 0x0000000000147805 */ /* 0x000fe2000001ff00 */
[----:B------:R-:W-:Y:S01]  /*00d0*/  IMAD.MOV.U32 R7, RZ, RZ, RZ ;  /* 0x000000ffff077224 */ /* 0x000fe200078e00ff */
[----:B------:R-:W4:Y:S01]  /*00e0*/  LDCU.64 UR8, c[0x0][0x358] ;  /* 0x00006b00ff0877ac */ /* 0x000f220008000a00 */
[----:B-1----:R-:W-:-:S04]  /*00f0*/  UIADD3 UR4, UP0, UPT, UR4, 0x640, URZ ;  /* 0x0000064004047890 */ /* 0x002fc8000ff1e0ff */
[----:B------:R-:W-:Y:S02]  /*0100*/  UIADD3.X UR5, UPT, UPT, URZ, UR5, URZ, UP0, !UPT ;  /* 0x00000005ff057290 */ /* 0x000fe400087fe4ff */
[----:B------:R-:W-:Y:S01]  /*0110*/  IMAD.U32 R36, RZ, RZ, UR4 ;  /* 0x00000004ff247e24 */ /* 0x000fe2000f8e00ff */
[----:B------:R-:W-:-:S03]  /*0120*/  UMOV UR4, URZ ;  /* 0x000000ff00047c82 */ /* 0x000fc60008000000 */
[----:B------:R-:W-:Y:S02]  /*0130*/  MOV R37, UR5 ;  /* 0x0000000500257c02 */ /* 0x000fe40008000f00 */
[C---:B0-----:R-:W-:Y:S02]  /*0140*/  LEA R0, R33.reuse, R0, 0x18 ;  /* 0x0000000021007211 */ /* 0x041fe400078ec0ff */
[----:B------:R-:W-:Y:S01]  /*0150*/  LEA R33, R33, R3, 0x18 ;  /* 0x0000000321217211 */ /* 0x000fe200078ec0ff */
[----:B------:R-:W-:Y:S02]  /*0160*/  HFMA2 R3, -RZ, RZ, 0, 0 ;  /* 0x00000000ff037431 */ /* 0x000fe400000001ff */
[C---:B--2---:R-:W-:Y:S01]  /*0170*/  IMAD R34, R2.reuse, 0xa, RZ ;  /* 0x0000000a02227824 */ /* 0x044fe200078e02ff */
[C---:B------:R-:W-:Y:S01]  /*0180*/  ISETP.GE.U32.AND P1, PT, R2.reuse, 0xa, PT ;  /* 0x0000000a0200780c */ /* 0x040fe20003f26070 */
[----:B------:R-:W-:Y:S02]  /*0190*/  IMAD R32, R2, 0x3e8, RZ ;  /* 0x000003e802207824 */ /* 0x000fe400078e02ff */
[----:B---3--:R-:W-:-:S02]  /*01a0*/  IMAD R34, R5, 0x60, R34 ;  /* 0x0000006005227824 */ /* 0x008fc400078e0222 */
[----:B------:R-:W-:Y:S02]  /*01b0*/  IMAD R33, R2, 0x50, R33 ;  /* 0x0000005002217824 */ /* 0x000fe400078e0221 */
[----:B------:R-:W-:Y:S01]  /*01c0*/  IMAD R32, R5, 0x2580, R32 ;  /* 0x0000258005207824 */ /* 0x000fe200078e0220 */
[----:B------:R-:W-:Y:S02]  /*01d0*/  ISETP.LT.U32.AND P2, PT, R34, 0x9000, !P1 ;  /* 0x000090002200780c */ /* 0x000fe40004f41070 */
[----:B------:R-:W-:Y:S01]  /*01e0*/  CS2R R4, SRZ ;  /* 0x0000000000047805 */ /* 0x000fe2000001ff00 */
[----:B----4-:R-:W-:-:S10]  /*01f0*/  IMAD R6, R2, -0x40, R33 ;  /* 0xffffffc002067824 */ /* 0x010fd400078e0221 */
.L_x_2:
[----:B------:R-:W-:Y:S01]  /*0200*/  BAR.SYNC.DEFER_BLOCKING 0x0 ;  /* 0x0000000000007b1d */ /* 0x000fe20000010000 */
[----:B------:R-:W-:-:S05]  /*0210*/  ISETP.NE.AND P0, PT, R2, RZ, PT ;  /* 0x000000ff0200720c */ /* 0x000fca0003f05270 */
[----:B------:R-:W-:Y:S08]  /*0220*/  BSSY.RECONVERGENT B0, `(.L_x_0) ;  /* 0x000001a000007945 */ /* 0x000ff00003800200 */
[----:B------:R-:W-:Y:S05]  /*0230*/  @P0 BRA `(.L_x_1) ;  /* 0x0000000000600947 */ /* 0x000fea0003800000 */
[----:B------:R-:W2:Y:S04]  /*0240*/  LDG.E.CONSTANT R12, desc[UR8][R36.64+-0x640] ;  /* 0xfff9c008240c7981 */ /* 0x000ea8000c1e9900 */
[----:B------:R-:W2:Y:S04]  /*0250*/  LDG.E.CONSTANT R13, desc[UR8][R36.64+-0x63c] ;  /* 0xfff9c408240d7981 */ /* 0x000ea8000c1e9900 */
[----:B------:R-:W2:Y:S04]  /*0260*/  LDG.E.CONSTANT R14, desc[UR8][R36.64+-0x4b0] ;  /* 0xfffb5008240e7981 */ /* 0x000ea8000c1e9900 */
[----:B------:R-:W2:Y:S04]  /*0270*/  LDG.E.CONSTANT R15, desc[UR8][R36.64+-0x4ac] ;  /* 0xfffb5408240f7981 */ /* 0x000ea8000c1e9900 */
[----:B------:R-:W3:Y:S04]  /*0280*/  LDG.E.CONSTANT R8, desc[UR8][R36.64+-0x320] ;  /* 0xfffce00824087981 */ /* 0x000ee8000c1e9900 */
[----:B------:R-:W3:Y:S04]  /*0290*/  LDG.E.CONSTANT R9, desc[UR8][R36.64+-0x31c] ;  /* 0xfffce40824097981 */ /* 0x000ee8000c1e9900 */
[----:B------:R-:W3:Y:S04]  /*02a0*/  LDG.E.CONSTANT R10, desc[UR8][R36.64+-0x190] ;  /* 0xfffe7008240a7981 */ /* 0x000ee8000c1e9900 */
[----:B------:R-:W3:Y:S01]  /*02b0*/  LDG.E.CONSTANT R11, desc[UR8][R36.64+-0x18c] ;  /* 0xfffe7408240b7981 */ /* 0x000ee2000c1e9900 */
[----:B------:R-:W0:Y:S01]  /*02c0*/  S2UR UR6, SR_CgaCtaId ;  /* 0x00000000000679c3 */ /* 0x000e220000008800 */
[----:B------:R-:W-:-:S02]  /*02d0*/  UMOV UR5, 0x400 ;  /* 0x0000040000057882 */ /* 0x000fc40000000000 */
[----:B0-----:R-:W-:-:S06]  /*02e0*/  ULEA UR5, UR6, UR5, 0x18 ;  /* 0x0000000506057291 */ /* 0x001fcc000f8ec0ff */
[----:B------:R-:W-:-:S05]  /*02f0*/  IMAD.U32 R0, RZ, RZ, UR5 ;  /* 0x00000005ff007e24 */ /* 0x000fca000f8e00ff */
[----:B--2---:R0:W-:Y:S04]  /*0300*/  STS.128 [R0], R12 ;  /* 0x0000000c00007388 */ /* 0x0041e80000000c00 */
[----:B---3--:R1:W-:Y:S04]  /*0310*/  STS.128 [R0+0x10], R8 ;  /* 0x0000100800007388 */ /* 0x0083e80000000c00 */
[----:B0-----:R-:W2:Y:S04]  /*0320*/  LDG.E.CONSTANT R12, desc[UR8][R36.64] ;  /* 0x00000008240c7981 */ /* 0x001ea8000c1e9900 */
[----:B------:R-:W2:Y:S04]  /*0330*/  LDG.E.CONSTANT R13, desc[UR8][R36.64+0x4] ;  /* 0x00000408240d7981 */ /* 0x000ea8000c1e9900 */
[----:B------:R-:W2:Y:S04]  /*0340*/  LDG.E.CONSTANT R14, desc[UR8][R36.64+0x190] ;  /* 0x00019008240e7981 */ /* 0x000ea8000c1e9900 */
[----:B------:R-:W2:Y:S04]  /*0350*/  LDG.E.CONSTANT R15, desc[UR8][R36.64+0x194] ;  /* 0x00019408240f7981 */ /* 0x000ea8000c1e9900 */
[----:B-1----:R-:W3:Y:S04]  /*0360*/  LDG.E.CONSTANT R8, desc[UR8][R36.64+0x320] ;  /* 0x0003200824087981 */ /* 0x002ee8000c1e9900 */
[----:B------:R-:W3:Y:S04]  /*0370*/  LDG.E.CONSTANT R9, desc[UR8][R36.64+0x324] ;  /* 0x0003240824097981 */ /* 0x000ee8000c1e9900 */
[----:B------:R-:W3:Y:S04]  /*0380*/  LDG.E.CONSTANT R10, desc[UR8][R36.64+0x4b0] ;  /* 0x0004b008240a7981 */ /* 0x000ee8000c1e9900 */
[----:B------:R-:W3:Y:S04]  /*0390*/  LDG.E.CONSTANT R11, desc[UR8][R36.64+0x4b4] ;  /* 0x0004b408240b7981 */ /* 0x000ee8000c1e9900 */
[----:B--2---:R0:W-:Y:S04]  /*03a0*/  STS.128 [R0+0x20], R12 ;  /* 0x0000200c00007388 */ /* 0x0041e80000000c00 */
[----:B---3--:R0:W-:Y:S02]  /*03b0*/  STS.128 [R0+0x30], R8 ;  /* 0x0000300800007388 */ /* 0x0081e40000000c00 */
.L_x_1:
[----:B------:R-:W-:Y:S05]  /*03c0*/  BSYNC.RECONVERGENT B0 ;  /* 0x0000000000007941 */ /* 0x000fea0003800200 */
.L_x_0:
[----:B0-----:R-:W0:Y:S01]  /*03d0*/  LDC.64 R8, c[0x0][0x388] ;  /* 0x0000e200ff087b82 */ /* 0x001e220000000a00 */
[C---:B------:R-:W-:Y:S02]  /*03e0*/  ISETP.LT.U32.AND P0, PT, R34.reuse, 0x8fff, !P1 ;  /* 0x00008fff2200780c */ /* 0x040fe40004f01070 */
[C---:B------:R-:W-:Y:S02]  /*03f0*/  ISETP.LT.U32.AND P5, PT, R34.reuse, 0x8ffe, !P1 ;  /* 0x00008ffe2200780c */ /* 0x040fe40004fa1070 */
[C---:B------:R-:W-:Y:S02]  /*0400*/  ISETP.LT.U32.AND P4, PT, R34.reuse, 0x8ffd, !P1 ;  /* 0x00008ffd2200780c */ /* 0x040fe40004f81070 */
[C---:B------:R-:W-:Y:S02]  /*0410*/  ISETP.LT.U32.AND P3, PT, R34.reuse, 0x8ffc, !P1 ;  /* 0x00008ffc2200780c */ /* 0x040fe40004f61070 */
[----:B------:R-:W-:Y:S01]  /*0420*/  ISETP.LT.U32.AND P6, PT, R34, 0x8ffb, !P1 ;  /* 0x00008ffb2200780c */ /* 0x000fe20004fc1070 */
[----:B0-----:R-:W-:-:S05]  /*0430*/  IMAD.WIDE.U32 R8, R32, 0x4, R8 ;  /* 0x0000000420087825 */ /* 0x001fca00078e0008 */
[----:B------:R-:W2:Y:S04]  /*0440*/  @P0 LDG.E.CONSTANT R10, desc[UR8][R8.64+0x190] ;  /* 0x00019008080a0981 */ /* 0x000ea8000c1e9900 */
[----:B------:R-:W3:Y:S04]  /*0450*/  @P0 LDG.E.CONSTANT R12, desc[UR8][R8.64+0x194] ;  /* 0x00019408080c0981 */ /* 0x000ee8000c1e9900 */
[----:B------:R-:W4:Y:S04]  /*0460*/  @P5 LDG.E.CONSTANT R14, desc[UR8][R8.64+0x320] ;  /* 0x00032008080e5981 */ /* 0x000f28000c1e9900 */
[----:B------:R-:W5:Y:S04]  /*0470*/  @P5 LDG.E.CONSTANT R16, desc[UR8][R8.64+0x324] ;  /* 0x0003240808105981 */ /* 0x000f68000c1e9900 */
[----:B------:R-:W5:Y:S04]  /*0480*/  @P4 LDG.E.CONSTANT R18, desc[UR8][R8.64+0x4b0] ;  /* 0x0004b00808124981 */ /* 0x000f68000c1e9900 */
[----:B------:R-:W5:Y:S04]  /*0490*/  @P4 LDG.E.CONSTANT R11, desc[UR8][R8.64+0x4b4] ;  /* 0x0004b408080b4981 */ /* 0x000f68000c1e9900 */
[----:B------:R-:W5:Y:S04]  /*04a0*/  @P3 LDG.E.CONSTANT R13, desc[UR8][R8.64+0x640] ;  /* 0x00064008080d3981 */ /* 0x000f68000c1e9900 */
[----:B------:R-:W5:Y:S04]  /*04b0*/  @P3 LDG.E.CONSTANT R15, desc[UR8][R8.64+0x644] ;  /* 0x00064408080f3981 */ /* 0x000f68000c1e9900 */
[----:B------:R-:W5:Y:S04]  /*04c0*/  @P6 LDG.E.CONSTANT R17, desc[UR8][R8.64+0x7d0] ;  /* 0x0007d00808116981 */ /* 0x000f68000c1e9900 */
[----:B------:R-:W5:Y:S04]  /*04d0*/  @P2 LDG.E.CONSTANT R35, desc[UR8][R8.64+0x4] ;  /* 0x0000040808232981 */ /* 0x000f68000c1e9900 */
[----:B--2---:R-:W-:Y:S04]  /*04e0*/  @P0 STS [R33+0x8], R10 ;  /* 0x0000080a21000388 */ /* 0x004fe80000000800 */
[----:B---3--:R0:W-:Y:S01]  /*04f0*/  @P0 STS [R33+0xc], R12 ;  /* 0x00000c0c21000388 */ /* 0x0081e20000000800 */
[----:B------:R-:W-:-:S03]  /*0500*/  ISETP.GT.U32.AND P0, PT, R2, 0x8, PT ;  /* 0x000000080200780c */ /* 0x000fc60003f04070 */
[----:B----4-:R1:W-:Y:S04]  /*0510*/  @P5 STS [R33+0x10], R14 ;  /* 0x0000100e21005388 */ /* 0x0103e80000000800 */
[----:B-----5:R2:W-:Y:S01]  /*0520*/  @P5 STS [R33+0x14], R16 ;  /* 0x0000141021005388 */ /* 0x0205e20000000800 */
[----:B------:R-:W-:-:S03]  /*0530*/  ISETP.GT.U32.OR P5, PT, R34, 0x8ff9, P0 ;  /* 0x00008ff92200780c */ /* 0x000fc600007a4470 */
[----:B------:R-:W-:Y:S04]  /*0540*/  @P4 STS [R33+0x18], R18 ;  /* 0x0000181221004388 */ /* 0x000fe80000000800 */
[----:B------:R3:W-:Y:S01]  /*0550*/  @P4 STS [R33+0x1c], R11 ;  /* 0x00001c0b21004388 */ /* 0x0007e20000000800 */
[----:B------:R-:W-:-:S03]  /*0560*/  ISETP.GT.U32.OR P4, PT, R34, 0x8ff8, P0 ;  /* 0x00008ff82200780c */ /* 0x000fc60000784470 */
[----:B------:R4:W-:Y:S04]  /*0570*/  @P3 STS [R33+0x20], R13 ;  /* 0x0000200d21003388 */ /* 0x0009e80000000800 */
[----:B------:R5:W-:Y:S01]  /*0580*/  @P3 STS [R33+0x24], R15 ;  /* 0x0000240f21003388 */ /* 0x000be20000000800 */
[C---:B------:R-:W-:Y:S02]  /*0590*/  ISETP.GT.U32.OR P3, PT, R34.reuse, 0x8ff7, P0 ;  /* 0x00008ff72200780c */ /* 0x040fe40000764470 */
[----:B------:R-:W-:Y:S01]  /*05a0*/  ISETP.GT.U32.OR P0, PT, R34, 0x8ff6, P0 ;  /* 0x00008ff62200780c */ /* 0x000fe20000704470 */
[----:B------:R5:W-:Y:S04]  /*05b0*/  @P6 STS [R33+0x28], R17 ;  /* 0x0000281121006388 */ /* 0x000be80000000800 */
[----:B0-----:R-:W5:Y:S04]  /*05c0*/  @P6 LDG.E.CONSTANT R12, desc[UR8][R8.64+0x7d4] ;  /* 0x0007d408080c6981 */ /* 0x001f68000c1e9900 */
[----:B------:R-:W5:Y:S04]  /*05d0*/  @!P5 LDG.E.CONSTANT R19, desc[UR8][R8.64+0x960] ;  /* 0x000960080813d981 */ /* 0x000f68000c1e9900 */
[----:B-1----:R-:W5:Y:S04]  /*05e0*/  @!P5 LDG.E.CONSTANT R14, desc[UR8][R8.64+0x964] ;  /* 0x00096408080ed981 */ /* 0x002f68000c1e9900 */
[----:B--2---:R-:W2:Y:S04]  /*05f0*/  @!P4 LDG.E.CONSTANT R16, desc[UR8][R8.64+0xaf0] ;  /* 0x000af0080810c981 */ /* 0x004ea8000c1e9900 */
[----:B---3--:R-:W3:Y:S04]  /*0600*/  @!P4 LDG.E.CONSTANT R11, desc[UR8][R8.64+0xaf4] ;  /* 0x000af408080bc981 */ /* 0x008ee8000c1e9900 */
[----:B------:R-:W3:Y:S04]  /*0610*/  @!P3 LDG.E.CONSTANT R18, desc[UR8][R8.64+0xc80] ;  /* 0x000c80080812b981 */ /* 0x000ee8000c1e9900 */
[----:B----4-:R-:W4:Y:S04]  /*0620*/  @!P3 LDG.E.CONSTANT R13, desc[UR8][R8.64+0xc84] ;  /* 0x000c8408080db981 */ /* 0x010f28000c1e9900 */
[----:B------:R-:W4:Y:S04]  /*0630*/  @P2 LDG.E.CONSTANT R10, desc[UR8][R8.64] ;  /* 0x00000008080a2981 */ /* 0x000f28000c1e9900 */
[----:B-----5:R-:W5:Y:S04]  /*0640*/  @!P0 LDG.E.CONSTANT R15, desc[UR8][R8.64+0xe10] ;  /* 0x000e1008080f8981 */ /* 0x020f68000c1e9900 */
[----:B------:R-:W5:Y:S04]  /*0650*/  @!P0 LDG.E.CONSTANT R17, desc[UR8][R8.64+0xe14] ;  /* 0x000e140808118981 */ /* 0x000f68000c1e9900 */
[----:B------:R-:W-:Y:S01]  /*0660*/  @P2 STS [R33+0x4], R35 ;  /* 0x0000042321002388 */ /* 0x000fe20000000800 */
[----:B------:R-:W-:-:S04]  /*0670*/  UIADD3 UR4, UPT, UPT, UR4, 0x1, URZ ;  /* 0x0000000104047890 */ /* 0x000fc8000fffe0ff */
[----:B------:R-:W-:Y:S01]  /*0680*/  UISETP.NE.AND UP0, UPT, UR4, 0x32, UPT ;  /* 0x000000320400788c */ /* 0x000fe2000bf05270 */
[----:B------:R-:W-:Y:S01]  /*0690*/  IADD3 R32, PT, PT, R32, 0x2, RZ ;  /* 0x0000000220207810 */ /* 0x000fe20007ffe0ff */
[----:B------:R-:W-:Y:S04]  /*06a0*/  @P6 STS [R33+0x2c], R12 ;  /* 0x00002c0c21006388 */ /* 0x000fe80000000800 */
[----:B------:R-:W-:Y:S04]  /*06b0*/  @!P5 STS [R33+0x30], R19 ;  /* 0x000030132100d388 */ /* 0x000fe80000000800 */
[----:B------:R-:W-:Y:S04]  /*06c0*/  @!P5 STS [R33+0x34], R14 ;  /* 0x0000340e2100d388 */ /* 0x000fe80000000800 */
[----:B--2---:R-:W-:Y:S04]  /*06d0*/  @!P4 STS [R33+0x38], R16 ;  /* 0x000038102100c388 */ /* 0x004fe80000000800 */
[----:B---3--:R-:W-:Y:S04]  /*06e0*/  @!P4 STS [R33+0x3c], R11 ;  /* 0x00003c0b2100c388 */ /* 0x008fe80000000800 */
[----:B------:R-:W-:Y:S04]  /*06f0*/  @!P3 STS [R33+0x40], R18 ;  /* 0x000040122100b388 */ /* 0x000fe80000000800 */
[----:B----4-:R-:W-:Y:S04]  /*0700*/  @!P3 STS [R33+0x44], R13 ;  /* 0x0000440d2100b388 */ /* 0x010fe80000000800 */
[----:B------:R-:W-:Y:S04]  /*0710*/  @P2 STS [R33], R10 ;  /* 0x0000000a21002388 */ /* 0x000fe80000000800 */
[----:B-----5:R-:W-:Y:S04]  /*0720*/  @!P0 STS [R33+0x48], R15 ;  /* 0x0000480f21008388 */ /* 0x020fe80000000800 */
[----:B------:R-:W-:Y:S01]  /*0730*/  @!P0 STS [R33+0x4c], R17 ;  /* 0x00004c1121008388 */ /* 0x000fe20000000800 */
[----:B------:R-:W-:Y:S06]  /*0740*/  BAR.SYNC.DEFER_BLOCKING 0x0 ;  /* 0x0000000000007b1d */ /* 0x000fec0000010000 */
[----:B------:R-:W-:Y:S04]  /*0750*/  LDS.128 R16, [R0] ;  /* 0x0000000000107984 */ /* 0x000fe80000000c00 */
[----:B------:R-:W0:Y:S04]  /*0760*/  LDS.128 R12, [R6] ;  /* 0x00000000060c7984 */ /* 0x000e280000000c00 */
[----:B------:R-:W1:Y:S01]  /*0770*/  LDS.128 R8, [R0+0x10] ;  /* 0x0000100000087984 */ /* 0x000e620000000c00 */
[C---:B0-----:R-:W-:Y:S01]  /*0780*/  FFMA R5, R16.reuse, R12, R5 ;  /* 0x0000000c10057223 */ /* 0x041fe20000000005 */
[----:B------:R-:W-:Y:S01]  /*0790*/  FFMA R4, R16, R14, R4 ;  /* 0x0000000e10047223 */ /* 0x000fe20000000004 */
[-C--:B------:R-:W-:Y:S01]  /*07a0*/  FFMA R16, R12, R18.reuse, R3 ;  /* 0x000000120c107223 */ /* 0x080fe20000000003 */
[----:B------:R-:W-:Y:S01]  /*07b0*/  FFMA R18, R14, R18, R7 ;  /* 0x000000120e127223 */ /* 0x000fe20000000007 */
[C---:B-1----:R-:W-:Y:S01]  /*07c0*/  FFMA R20, R12.reuse, R8, R20 ;  /* 0x000000080c147223 */ /* 0x042fe20000000014 */
[----:B------:R-:W-:Y:S01]  /*07d0*/  FFMA R22, R12, R10, R22 ;  /* 0x0000000a0c167223 */ /* 0x000fe20000000016 */
[----:B------:R-:W-:Y:S01]  /*07e0*/  FFMA R8, R8, R14, R21 ;  /* 0x0000000e08087223 */ /* 0x000fe20000000015 */
[----:B------:R-:W-:Y:S01]  /*07f0*/  FFMA R10, R14, R10, R23 ;  /* 0x0000000a0e0a7223 */ /* 0x000fe20000000017 */
[C---:B------:R-:W-:Y:S01]  /*0800*/  FFMA R5, R17.reuse, R13, R5 ;  /* 0x0000000d11057223 */ /* 0x040fe20000000005 */
[----:B------:R-:W-:Y:S01]  /*0810*/  FFMA R4, R17, R15, R4 ;  /* 0x0000000f11047223 */ /* 0x000fe20000000004 */
[-C--:B------:R-:W-:Y:S01]  /*0820*/  FFMA R3, R13, R19.reuse, R16 ;  /* 0x000000130d037223 */ /* 0x080fe20000000010 */
[----:B------:R-:W-:Y:S01]  /*0830*/  FFMA R7, R15, R19, R18 ;  /* 0x000000130f077223 */ /* 0x000fe20000000012 */
[-C--:B------:R-:W-:Y:S01]  /*0840*/  FFMA R20, R13, R9.reuse, R20 ;  /* 0x000000090d147223 */ /* 0x080fe20000000014 */
[----:B------:R-:W-:Y:S01]  /*0850*/  FFMA R21, R15, R9, R8 ;  /* 0x000000090f157223 */ /* 0x000fe20000000008 */
[-C--:B------:R-:W-:Y:S01]  /*0860*/  FFMA R22, R13, R11.reuse, R22 ;  /* 0x0000000b0d167223 */ /* 0x080fe20000000016 */
[----:B------:R-:W-:Y:S01]  /*0870*/  FFMA R23, R15, R11, R10 ;  /* 0x0000000b0f177223 */ /* 0x000fe2000000000a */
[----:B------:R-:W0:Y:S04]  /*0880*/  LDS.128 R16, [R0+0x20] ;  /* 0x0000200000107984 */ /* 0x000e280000000c00 */
[----:B------:R-:W1:Y:S01]  /*0890*/  LDS.128 R8, [R0+0x30] ;  /* 0x0000300000087984 */ /* 0x000e620000000c00 */
[----:B------:R-:W-:-:S04]  /*08a0*/  IADD3 R36, P0, PT, R36, 0x8, RZ ;  /* 0x0000000824247810 */ /* 0x000fc80007f1e0ff */
[----:B------:R-:W-:Y:S01]  /*08b0*/  IADD3.X R37, PT, PT, RZ, R37, RZ, P0, !PT ;  /* 0x00000025ff257210 */ /* 0x000fe200007fe4ff */
[C---:B0-----:R-:W-:Y:S01]  /*08c0*/  FFMA R24, R12.reuse, R16, R24 ;  /* 0x000000100c187223 */ /* 0x041fe20000000018 */
[----:B------:R-:W-:Y:S01]  /*08d0*/  FFMA R26, R12, R18, R26 ;  /* 0x000000120c1a7223 */ /* 0x000fe2000000001a */
[----:B------:R-:W-:Y:S01]  /*08e0*/  FFMA R16, R16, R14, R25 ;  /* 0x0000000e10107223 */ /* 0x000fe20000000019 */
[----:B------:R-:W-:Y:S01]  /*08f0*/  FFMA R18, R14, R18, R27 ;  /* 0x000000120e127223 */ /* 0x000fe2000000001b */
[C---:B-1----:R-:W-:Y:S01]  /*0900*/  FFMA R28, R12.reuse, R8, R28 ;  /* 0x000000080c1c7223 */ /* 0x042fe2000000001c */
[----:B------:R-:W-:Y:S01]  /*0910*/  FFMA R30, R12, R10, R30 ;  /* 0x0000000a0c1e7223 */ /* 0x000fe2000000001e */
[----:B------:R-:W-:Y:S01]  /*0920*/  FFMA R8, R8, R14, R29 ;  /* 0x0000000e08087223 */ /* 0x000fe2000000001d */
[----:B------:R-:W-:Y:S01]  /*0930*/  FFMA R10, R14, R10, R31 ;  /* 0x0000000a0e0a7223 */ /* 0x000fe2000000001f */
[-C--:B------:R-:W-:Y:S01]  /*0940*/  FFMA R24, R13, R17.reuse, R24 ;  /* 0x000000110d187223 */ /* 0x080fe20000000018 */
[----:B------:R-:W-:Y:S01]  /*0950*/  FFMA R25, R15, R17, R16 ;  /* 0x000000110f197223 */ /* 0x000fe20000000010 */
[-C--:B------:R-:W-:Y:S01]  /*0960*/  FFMA R26, R13, R19.reuse, R26 ;  /* 0x000000130d1a7223 */ /* 0x080fe2000000001a */
[----:B------:R-:W-:Y:S01]  /*0970*/  FFMA R27, R15, R19, R18 ;  /* 0x000000130f1b7223 */ /* 0x000fe20000000012 */
[-C--:B------:R-:W-:Y:S01]  /*0980*/  FFMA R28, R13, R9.reuse, R28 ;  /* 0x000000090d1c7223 */ /* 0x080fe2000000001c */
[----:B------:R-:W-:Y:S01]  /*0990*/  FFMA R29, R15, R9, R8 ;  /* 0x000000090f1d7223 */ /* 0x000fe20000000008 */
[-C--:B------:R-:W-:Y:S01]  /*09a0*/  FFMA R30, R13, R11.reuse, R30 ;  /* 0x0000000b0d1e7223 */ /* 0x080fe2000000001e */
[----:B------:R-:W-:Y:S01]  /*09b0*/  FFMA R31, R15, R11, R10 ;  /* 0x0000000b0f1f7223 */ /* 0x000fe2000000000a */
[----:B------:R-:W-:Y:S06]  /*09c0*/  BRA.U UP0, `(.L_x_2) ;  /* 0xfffffff9000c7547 */ /* 0x000fec000b83ffff */
[----:B------:R-:W0:Y:S01]  /*09d0*/  LDC.64 R8, c[0x0][0x390] ;  /* 0x0000e400ff087b82 */ /* 0x000e220000000a00 */
[----:B------:R-:W-:Y:S01]  /*09e0*/  IMAD R11, R2, -0x8, R34 ;  /* 0xfffffff8020b7824 */ /* 0x000fe200078e0222 */
[----:B------:R-:W-:Y:S02]  /*09f0*/  FMNMX R5, RZ, R5, !PT ;  /* 0x00000005ff057209 */ /* 0x000fe40007800000 */
[----:B------:R-:W-:Y:S02]  /*0a00*/  FMNMX R3, RZ, R3, !PT ;  /* 0x00000003ff037209 */ /* 0x000fe40007800000 */
[----:B------:R-:W-:Y:S02]  /*0a10*/  FMNMX R7, RZ, R7, !PT ;  /* 0x00000007ff077209 */ /* 0x000fe40007800000 */
[----:B------:R-:W-:Y:S02]  /*0a20*/  FMNMX R13, RZ, R20, !PT ;  /* 0x00000014ff0d7209 */ /* 0x000fe40007800000 */
[----:B------:R-:W-:-:S02]  /*0a30*/  FMNMX R21, RZ, R21, !PT ;  /* 0x00000015ff157209 */ /* 0x000fc40007800000 */
[----:B------:R-:W-:Y:S02]  /*0a40*/  FMNMX R15, RZ, R22, !PT ;  /* 0x00000016ff0f7209 */ /* 0x000fe40007800000 */
[----:B------:R-:W-:Y:S02]  /*0a50*/  FMNMX R23, RZ, R23, !PT ;  /* 0x00000017ff177209 */ /* 0x000fe40007800000 */
[----:B------:R-:W-:Y:S02]  /*0a60*/  FMNMX R25, RZ, R25, !PT ;  /* 0x00000019ff197209 */ /* 0x000fe40007800000 */
[----:B------:R-:W-:Y:S02]  /*0a70*/  FMNMX R17, RZ, R26, !PT ;  /* 0x0000001aff117209 */ /* 0x000fe40007800000 */
[----:B------:R-:W-:Y:S02]  /*0a80*/  FMNMX R27, RZ, R27, !PT ;  /* 0x0000001bff1b7209 */ /* 0x000fe40007800000 */
[----:B------:R-:W-:Y:S01]  /*0a90*/  FMNMX R29, RZ, R29, !PT ;  /* 0x0000001dff1d7209 */ /* 0x000fe20007800000 */
[----:B0-----:R-:W-:Y:S01]  /*0aa0*/  IMAD.WIDE.U32 R8, R11, 0x4, R8 ;  /* 0x000000040b087825 */ /* 0x001fe200078e0008 */
[----:B------:R-:W-:-:S02]  /*0ab0*/  FMNMX R11, RZ, R4, !PT ;  /* 0x00000004ff0b7209 */ /* 0x000fc40007800000 */
[----:B------:R-:W-:Y:S02]  /*0ac0*/  FMNMX R31, RZ, R31, !PT ;  /* 0x0000001fff1f7209 */ /* 0x000fe40007800000 */
[----:B------:R0:W-:Y:S04]  /*0ad0*/  STG.E desc[UR8][R8.64], R5 ;  /* 0x0000000508007986 */ /* 0x0001e8000c101908 */
[----:B------:R1:W-:Y:S04]  /*0ae0*/  STG.E desc[UR8][R8.64+0x24000], R3 ;  /* 0x0240000308007986 */ /* 0x0003e8000c101908 */
[----:B------:R2:W-:Y:S01]  /*0af0*/  STG.E desc[UR8][R8.64+0x24004], R7 ;  /* 0x0240040708007986 */ /* 0x0005e2000c101908 */
[----:B0-----:R-:W-:-:S03]  /*0b00*/  FMNMX R5, RZ, R24, !PT ;  /* 0x00000018ff057209 */ /* 0x001fc60007800000 */
[----:B------:R-:W-:Y:S01]  /*0b10*/  STG.E desc[UR8][R8.64+0x4], R11 ;  /* 0x0000040b08007986 */ /* 0x000fe2000c101908 */
[----:B-1----:R-:W-:-:S03]  /*0b20*/  FMNMX R3, RZ, R28, !PT ;  /* 0x0000001cff037209 */ /* 0x002fc60007800000 */
[----:B------:R-:W-:Y:S01]  /*0b30*/  STG.E desc[UR8][R8.64+0x48000], R13 ;  /* 0x0480000d08007986 */ /* 0x000fe2000c101908 */
[----:B--2---:R-:W-:-:S03]  /*0b40*/  FMNMX R7, RZ, R30, !PT ;  /* 0x0000001eff077209 */ /* 0x004fc60007800000 */
[----:B------:R-:W-:Y:S04]  /*0b50*/  STG.E desc[UR8][R8.64+0x48004], R21 ;  /* 0x0480041508007986 */ /* 0x000fe8000c101908 */
        /* <DEDUP_REMOVED lines=9> */
[----:B------:R-:W-:Y:S01]  /*0bf0*/  STG.E desc[UR8][R8.64+0xfc004], R31 ;  /* 0x0fc0041f08007986 */ /* 0x000fe2000c101908 */
[----:B------:R-:W-:Y:S05]  /*0c00*/  EXIT ;  /* 0x000000000000794d */ /* 0x000fea0003800000 */
.L_x_3:
[----:B------:R-:W-:-:S00]  /*0c10*/  BRA `(.L_x_3) ;  /* 0xfffffffc00fc7947 */ /* 0x000fc0000383ffff */
[----:B------:R-:W-:-:S00]  /*0c20*/  NOP ;  /* 0x0000000000007918 */ /* 0x000fc00000000000 */
        /* <DEDUP_REMOVED lines=13> */
.L_x_4:


//--------------------- .nv.shared.my_kernel_kernel0 --------------------------
	.section	.nv.shared.my_kernel_kernel0,"aw",@nobits
	.sectionflags	@""
	.align	4
.nv.shared.my_kernel_kernel0:
	.zero		1856


//--------------------- .nv.shared.reserved.0     --------------------------
	.section	.nv.shared.reserved.0,"aw",@nobits
	.weak		__nv_reservedSMEM_offset_0_alias
	.size		__nv_reservedSMEM_offset_0_alias, 0, 64
	.other		__nv_reservedSMEM_offset_0_alias,@"STO_CUDA_RESERVED_SHARED STV_DEFAULT"
__nv_reservedSMEM_offset_0_alias:
	.zero		0
	.zero		64


//--------------------- .nv.constant0.my_kernel_kernel0 --------------------------
	.section	.nv.constant0.my_kernel_kernel0,"a",@progbits
	.sectionflags	@""
	.align	4
.nv.constant0.my_kernel_kernel0:
	.zero		920


//--------------------- SYMBOLS --------------------------

	.type		.nv.reservedSmem.offset0,@object
	.size		.nv.reservedSmem.offset0,0x4
	.type		.nv.reservedSmem.cap,@object
	.size		.nv.reservedSmem.cap,0x4
